//
// Generated by NVIDIA NVVM Compiler
//
// Compiler Build ID: CL-36424714
// Cuda compilation tools, release 13.0, V13.0.88
// Based on NVVM 20.0.0
//

.version 9.0
.target sm_100
.address_size 64

	// .globl	_Z12mandelKernelffffiiPiii

.visible .entry _Z12mandelKernelffffiiPiii(
	.param .f32 _Z12mandelKernelffffiiPiii_param_0,
	.param .f32 _Z12mandelKernelffffiiPiii_param_1,
	.param .f32 _Z12mandelKernelffffiiPiii_param_2,
	.param .f32 _Z12mandelKernelffffiiPiii_param_3,
	.param .u32 _Z12mandelKernelffffiiPiii_param_4,
	.param .u32 _Z12mandelKernelffffiiPiii_param_5,
	.param .u64 .ptr .align 1 _Z12mandelKernelffffiiPiii_param_6,
	.param .u32 _Z12mandelKernelffffiiPiii_param_7,
	.param .u32 _Z12mandelKernelffffiiPiii_param_8
)
{
	.reg .pred 	%p<4>;
	.reg .b32 	%r<19>;
	.reg .b32 	%f<20>;
	.reg .b64 	%rd<5>;

	ld.param.f32 	%f9, [_Z12mandelKernelffffiiPiii_param_0];
	ld.param.f32 	%f10, [_Z12mandelKernelffffiiPiii_param_1];
	ld.param.f32 	%f11, [_Z12mandelKernelffffiiPiii_param_2];
	ld.param.f32 	%f12, [_Z12mandelKernelffffiiPiii_param_3];
	ld.param.u32 	%r7, [_Z12mandelKernelffffiiPiii_param_4];
	ld.param.u32 	%r5, [_Z12mandelKernelffffiiPiii_param_5];
	ld.param.u64 	%rd1, [_Z12mandelKernelffffiiPiii_param_6];
	mov.u32 	%r8, %ctaid.x;
	mov.u32 	%r9, %ntid.x;
	mov.u32 	%r10, %tid.x;
	mad.lo.s32 	%r11, %r8, %r9, %r10;
	mov.u32 	%r12, %ctaid.y;
	mov.u32 	%r13, %ntid.y;
	mov.u32 	%r14, %tid.y;
	mad.lo.s32 	%r15, %r12, %r13, %r14;
	mad.lo.s32 	%r1, %r7, %r15, %r11;
	cvt.rn.f32.s32 	%f13, %r11;
	fma.rn.f32 	%f1, %f11, %f13, %f9;
	cvt.rn.f32.u32 	%f14, %r15;
	fma.rn.f32 	%f2, %f12, %f14, %f10;
	setp.lt.s32 	%p1, %r5, 1;
	mov.b32 	%r18, 0;
	@%p1 bra 	$L__BB0_4;
	mov.b32 	%r17, 0;
	mov.f32 	%f18, %f2;
	mov.f32 	%f19, %f1;
$L__BB0_2:
	mul.f32 	%f5, %f19, %f19;
	mul.f32 	%f6, %f18, %f18;
	add.f32 	%f15, %f5, %f6;
	setp.gt.f32 	%p2, %f15, 0f40800000;
	mov.u32 	%r18, %r17;
	@%p2 bra 	$L__BB0_4;
	sub.f32 	%f16, %f5, %f6;
	add.f32 	%f17, %f19, %f19;
	add.f32 	%f19, %f1, %f16;
	fma.rn.f32 	%f18, %f17, %f18, %f2;
	add.s32 	%r17, %r17, 1;
	setp.ne.s32 	%p3, %r17, %r5;
	mov.u32 	%r18, %r5;
	@%p3 bra 	$L__BB0_2;
$L__BB0_4:
	cvta.to.global.u64 	%rd2, %rd1;
	mul.wide.s32 	%rd3, %r1, 4;
	add.s64 	%rd4, %rd2, %rd3;
	st.global.u32 	[%rd4], %r18;
	ret;

}


// ===== COMPILED SASS (sm_100) =====

	.target	sm_100

	.elftype	@"ET_EXEC"


//--------------------- .note.nv.tkinfo           --------------------------
	.section	.note.nv.tkinfo,"",@"SHT_NOTE"
	.sectionflags	@"SHF_NOTE_NV_TKINFO"
	.tkinfo
        /*0018*/ 	.word	0x00000002
        /*0030*/ 	.string	""
        /*0030*/ 	.string	"ptxas"
        /*0030*/ 	.string	"Cuda compilation tools, release 13.0, V13.0.88"
        /*0030*/ 	.string	"Build cuda_13.0.r13.0/compiler.36424714_0"
        /*0030*/ 	.string	"-arch sm_100 -m 64 "



//--------------------- .note.nv.cuinfo           --------------------------
	.section	.note.nv.cuinfo,"",@"SHT_NOTE"
	.sectionflags	@"SHF_NOTE_NV_CUINFO"
        /*0018*/ 	.short	0x0002
        /*001a*/ 	.short	0x0064
        /*001c*/ 	.short	0x0082
	.zero		2


//--------------------- .nv.info                  --------------------------
	.section	.nv.info,"",@"SHT_CUDA_INFO"
	.align	4


	//----- nvinfo : EIATTR_REGCOUNT
	.align		4
        /*0000*/ 	.byte	0x04, 0x2f
        /*0002*/ 	.short	(.L_1 - .L_0)
	.align		4
.L_0:
        /*0004*/ 	.word	index@(_Z12mandelKernelffffiiPiii)
        /*0008*/ 	.word	0x00000010


	//----- nvinfo : EIATTR_FRAME_SIZE
	.align		4
.L_1:
        /*000c*/ 	.byte	0x04, 0x11
        /*000e*/ 	.short	(.L_3 - .L_2)
	.align		4
.L_2:
        /*0010*/ 	.word	index@(_Z12mandelKernelffffiiPiii)
        /*0014*/ 	.word	0x00000000


	//----- nvinfo : EIATTR_MIN_STACK_SIZE
	.align		4
.L_3:
        /*0018*/ 	.byte	0x04, 0x12
        /*001a*/ 	.short	(.L_5 - .L_4)
	.align		4
.L_4:
        /*001c*/ 	.word	index@(_Z12mandelKernelffffiiPiii)
        /*0020*/ 	.word	0x00000000
.L_5:


//--------------------- .nv.compat                --------------------------
	.section	.nv.compat,"",@"SHT_CUDA_COMPAT_INFO"
	.align	4
        /*0000*/ 	.byte	0x02, 0x09, 0x00, 0x00, 0x02, 0x02, 0x01, 0x00, 0x02, 0x05, 0x05, 0x00, 0x03, 0x07, 0x01, 0x01
        /*0010*/ 	.byte	0x02, 0x03, 0x00, 0x00, 0x02, 0x06, 0x01, 0x00, 0x04, 0x0b, 0x08, 0x00, 0x01, 0x00, 0x00, 0x00
        /*0020*/ 	.byte	0x00, 0x00, 0x00, 0x00


//--------------------- .nv.info._Z12mandelKernelffffiiPiii --------------------------
	.section	.nv.info._Z12mandelKernelffffiiPiii,"",@"SHT_CUDA_INFO"
	.sectionflags	@""
	.align	4


	//----- nvinfo : EIATTR_CUDA_API_VERSION
	.align		4
        /*0000*/ 	.byte	0x04, 0x37
        /*0002*/ 	.short	(.L_7 - .L_6)
.L_6:
        /*0004*/ 	.word	0x00000082


	//----- nvinfo : EIATTR_KPARAM_INFO
	.align		4
.L_7:
        /*0008*/ 	.byte	0x04, 0x17
        /*000a*/ 	.short	(.L_9 - .L_8)
.L_8:
        /*000c*/ 	.word	0x00000000
        /*0010*/ 	.short	0x0008
        /*0012*/ 	.short	0x0024
        /*0014*/ 	.byte	0x00, 0xf0, 0x11, 0x00


	//----- nvinfo : EIATTR_KPARAM_INFO
	.align		4
.L_9:
        /*0018*/ 	.byte	0x04, 0x17
        /*001a*/ 	.short	(.L_11 - .L_10)
.L_10:
        /*001c*/ 	.word	0x00000000
        /*0020*/ 	.short	0x0007
        /*0022*/ 	.short	0x0020
        /*0024*/ 	.byte	0x00, 0xf0, 0x11, 0x00


	//----- nvinfo : EIATTR_KPARAM_INFO
	.align		4
.L_11:
        /*0028*/ 	.byte	0x04, 0x17
        /*002a*/ 	.short	(.L_13 - .L_12)
.L_12:
        /*002c*/ 	.word	0x00000000
        /*0030*/ 	.short	0x0006
        /*0032*/ 	.short	0x0018
        /*0034*/ 	.byte	0x00, 0xf5, 0x21, 0x00


	//----- nvinfo : EIATTR_KPARAM_INFO
	.align		4
.L_13:
        /*0038*/ 	.byte	0x04, 0x17
        /*003a*/ 	.short	(.L_15 - .L_14)
.L_14:
        /*003c*/ 	.word	0x00000000
        /*0040*/ 	.short	0x0005
        /*0042*/ 	.short	0x0014
        /*0044*/ 	.byte	0x00, 0xf0, 0x11, 0x00


	//----- nvinfo : EIATTR_KPARAM_INFO
	.align		4
.L_15:
        /*0048*/ 	.byte	0x04, 0x17
        /*004a*/ 	.short	(.L_17 - .L_16)
.L_16:
        /*004c*/ 	.word	0x00000000
        /*0050*/ 	.short	0x0004
        /*0052*/ 	.short	0x0010
        /*0054*/ 	.byte	0x00, 0xf0, 0x11, 0x00


	//----- nvinfo : EIATTR_KPARAM_INFO
	.align		4
.L_17:
        /*0058*/ 	.byte	0x04, 0x17
        /*005a*/ 	.short	(.L_19 - .L_18)
.L_18:
        /*005c*/ 	.word	0x00000000
        /*0060*/ 	.short	0x0003
        /*0062*/ 	.short	0x000c
        /*0064*/ 	.byte	0x00, 0xf0, 0x11, 0x00


	//----- nvinfo : EIATTR_KPARAM_INFO
	.align		4
.L_19:
        /*0068*/ 	.byte	0x04, 0x17
        /*006a*/ 	.short	(.L_21 - .L_20)
.L_20:
        /*006c*/ 	.word	0x00000000
        /*0070*/ 	.short	0x0002
        /*0072*/ 	.short	0x0008
        /*0074*/ 	.byte	0x00, 0xf0, 0x11, 0x00


	//----- nvinfo : EIATTR_KPARAM_INFO
	.align		4
.L_21:
        /*0078*/ 	.byte	0x04, 0x17
        /*007a*/ 	.short	(.L_23 - .L_22)
.L_22:
        /*007c*/ 	.word	0x00000000
        /*0080*/ 	.short	0x0001
        /*0082*/ 	.short	0x0004
        /*0084*/ 	.byte	0x00, 0xf0, 0x11, 0x00


	//----- nvinfo : EIATTR_KPARAM_INFO
	.align		4
.L_23:
        /*0088*/ 	.byte	0x04, 0x17
        /*008a*/ 	.short	(.L_25 - .L_24)
.L_24:
        /*008c*/ 	.word	0x00000000
        /*0090*/ 	.short	0x0000
        /*0092*/ 	.short	0x0000
        /*0094*/ 	.byte	0x00, 0xf0, 0x11, 0x00


	//----- nvinfo : EIATTR_SPARSE_MMA_MASK
	.align		4
.L_25:
        /*0098*/ 	.byte	0x03, 0x50
        /*009a*/ 	.short	0x0000


	//----- nvinfo : EIATTR_MAXREG_COUNT
	.align		4
        /*009c*/ 	.byte	0x03, 0x1b
        /*009e*/ 	.short	0x00ff


	//----- nvinfo : EIATTR_MERCURY_ISA_VERSION
	.align		4
        /*00a0*/ 	.byte	0x03, 0x5f
        /*00a2*/ 	.short	0x0101


	//----- nvinfo : EIATTR_VRC_CTA_INIT_COUNT
	.align		4
        /*00a4*/ 	.byte	0x02, 0x4a
	.zero		1
	.zero		1


	//----- nvinfo : EIATTR_EXIT_INSTR_OFFSETS
	.align		4
        /*00a8*/ 	.byte	0x04, 0x1c
        /*00aa*/ 	.short	(.L_27 - .L_26)


	//   ....[0]....
.L_26:
        /*00ac*/ 	.word	0x000002c0


	//----- nvinfo : EIATTR_CRS_STACK_SIZE
	.align		4
.L_27:
        /*00b0*/ 	.byte	0x04, 0x1e
        /*00b2*/ 	.short	(.L_29 - .L_28)
.L_28:
        /*00b4*/ 	.word	0x00000000


	//----- nvinfo : EIATTR_CBANK_PARAM_SIZE
	.align		4
.L_29:
        /*00b8*/ 	.byte	0x03, 0x19
        /*00ba*/ 	.short	0x0028


	//----- nvinfo : EIATTR_PARAM_CBANK
	.align		4
        /*00bc*/ 	.byte	0x04, 0x0a
        /*00be*/ 	.short	(.L_31 - .L_30)
	.align		4
.L_30:
        /*00c0*/ 	.word	index@(.nv.constant0._Z12mandelKernelffffiiPiii)
        /*00c4*/ 	.short	0x0380
        /*00c6*/ 	.short	0x0028


	//----- nvinfo : EIATTR_SW_WAR
	.align		4
.L_31:
        /*00c8*/ 	.byte	0x04, 0x36
        /*00ca*/ 	.short	(.L_33 - .L_32)
.L_32:
        /*00cc*/ 	.word	0x00000008
.L_33:


//--------------------- .nv.callgraph             --------------------------
	.section	.nv.callgraph,"",@"SHT_CUDA_CALLGRAPH"
	.align	4
	.sectionentsize	8
	.align		4
        /*0000*/ 	.word	0x00000000
	.align		4
        /*0004*/ 	.word	0xffffffff
	.align		4
        /*0008*/ 	.word	0x00000000
	.align		4
        /*000c*/ 	.word	0xfffffffe
	.align		4
        /*0010*/ 	.word	0x00000000
	.align		4
        /*0014*/ 	.word	0xfffffffd
	.align		4
        /*0018*/ 	.word	0x00000000
	.align		4
        /*001c*/ 	.word	0xfffffffc


//--------------------- .text._Z12mandelKernelffffiiPiii --------------------------
	.section	.text._Z12mandelKernelffffiiPiii,"ax",@progbits
	.align	128
        .global         _Z12mandelKernelffffiiPiii
        .type           _Z12mandelKernelffffiiPiii,@function
        .size           _Z12mandelKernelffffiiPiii,(.L_x_4 - _Z12mandelKernelffffiiPiii)
        .other          _Z12mandelKernelffffiiPiii,@"STO_CUDA_ENTRY STV_DEFAULT"
_Z12mandelKernelffffiiPiii:
.text._Z12mandelKernelffffiiPiii:
[----:B------:R-:W-:Y:S01]  /*0000*/  LDC R1, c[0x0][0x37c] ;  /* 0x0000df00ff017b82 */ /* 0x000fe20000000800 */
[----:B------:R-:W0:Y:S07]  /*0010*/  S2R R3, SR_TID.X ;  /* 0x0000000000037919 */ /* 0x000e2e0000002100 */
[----:B------:R-:W0:Y:S01]  /*0020*/  S2UR UR4, SR_CTAID.X ;  /* 0x00000000000479c3 */ /* 0x000e220000002500 */
[----:B------:R-:W1:Y:S01]  /*0030*/  LDCU.64 UR6, c[0x0][0x390] ;  /* 0x00007200ff0677ac */ /* 0x000e620008000a00 */
[----:B------:R-:W2:Y:S06]  /*0040*/  S2R R5, SR_TID.Y ;  /* 0x0000000000057919 */ /* 0x000eac0000002200 */
[----:B------:R-:W0:Y:S08]  /*0050*/  LDC R0, c[0x0][0x360] ;  /* 0x0000d800ff007b82 */ /* 0x000e300000000800 */
[----:B------:R-:W2:Y:S01]  /*0060*/  S2UR UR5, SR_CTAID.Y ;  /* 0x00000000000579c3 */ /* 0x000ea20000002600 */
[----:B-1----:R-:W-:-:S07]  /*0070*/  UISETP.GE.AND UP0, UPT, UR7, 0x1, UPT ;  /* 0x000000010700788c */ /* 0x002fce000bf06270 */
[----:B------:R-:W2:Y:S08]  /*0080*/  LDC R2, c[0x0][0x364] ;  /* 0x0000d900ff027b82 */ /* 0x000eb00000000800 */
[----:B------:R-:W1:Y:S01]  /*0090*/  LDC.64 R10, c[0x0][0x380] ;  /* 0x0000e000ff0a7b82 */ /* 0x000e620000000a00 */
[----:B0-----:R-:W-:-:S05]  /*00a0*/  IMAD R0, R0, UR4, R3 ;  /* 0x0000000400007c24 */ /* 0x001fca000f8e0203 */
[----:B------:R-:W-:Y:S02]  /*00b0*/  I2FP.F32.S32 R7, R0 ;  /* 0x0000000000077245 */ /* 0x000fe40000201400 */
[----:B------:R-:W1:Y:S01]  /*00c0*/  LDC.64 R8, c[0x0][0x388] ;  /* 0x0000e200ff087b82 */ /* 0x000e620000000a00 */
[----:B--2---:R-:W-:Y:S01]  /*00d0*/  IMAD R3, R2, UR5, R5 ;  /* 0x0000000502037c24 */ /* 0x004fe2000f8e0205 */
[----:B------:R-:W0:Y:S03]  /*00e0*/  LDCU.64 UR4, c[0x0][0x358] ;  /* 0x00006b00ff0477ac */ /* 0x000e260008000a00 */
[----:B------:R-:W-:Y:S01]  /*00f0*/  IMAD R5, R3, UR6, R0 ;  /* 0x0000000603057c24 */ /* 0x000fe2000f8e0200 */
[----:B------:R-:W-:-:S05]  /*0100*/  I2FP.F32.U32 R2, R3 ;  /* 0x0000000300027245 */ /* 0x000fca0000201000 */
[----:B-1----:R-:W-:Y:S01]  /*0110*/  FFMA R2, R2, R9, R11 ;  /* 0x0000000902027223 */ /* 0x002fe2000000000b */
[----:B------:R-:W-:Y:S02]  /*0120*/  HFMA2 R9, -RZ, RZ, 0, 0 ;  /* 0x00000000ff097431 */ /* 0x000fe400000001ff */
[----:B------:R-:W-:Y:S01]  /*0130*/  FFMA R7, R7, R8, R10 ;  /* 0x0000000807077223 */ /* 0x000fe2000000000a */
[----:B0-----:R-:W-:Y:S06]  /*0140*/  BRA.U !UP0, `(.L_x_0) ;  /* 0x0000000108507547 */ /* 0x001fec000b800000 */
[----:B------:R-:W-:Y:S01]  /*0150*/  BSSY.RECONVERGENT B0, `(.L_x_0) ;  /* 0x0000013000007945 */ /* 0x000fe20003800200 */
[----:B------:R-:W-:Y:S01]  /*0160*/  MOV R9, RZ ;  /* 0x000000ff00097202 */ /* 0x000fe20000000f00 */
[----:B------:R-:W0:Y:S01]  /*0170*/  LDCU UR6, c[0x0][0x394] ;  /* 0x00007280ff0677ac */ /* 0x000e220008000800 */
[----:B------:R-:W-:Y:S02]  /*0180*/  MOV R3, R2 ;  /* 0x0000000200037202 */ /* 0x000fe40000000f00 */
[----:B------:R-:W-:Y:S01]  /*0190*/  MOV R0, R7 ;  /* 0x0000000700007202 */ /* 0x000fe20000000f00 */
[----:B------:R-:W1:Y:S06]  /*01a0*/  LDCU UR7, c[0x0][0x394] ;  /* 0x00007280ff0777ac */ /* 0x000e6c0008000800 */
.L_x_2:
[----:B------:R-:W-:Y:S01]  /*01b0*/  FMUL R4, R0, R0 ;  /* 0x0000000000047220 */ /* 0x000fe20000400000 */
[----:B------:R-:W-:-:S04]  /*01c0*/  FMUL R13, R3, R3 ;  /* 0x00000003030d7220 */ /* 0x000fc80000400000 */
[----:B------:R-:W-:-:S05]  /*01d0*/  FADD R6, R4, R13 ;  /* 0x0000000d04067221 */ /* 0x000fca0000000000 */
[----:B------:R-:W-:-:S13]  /*01e0*/  FSETP.GT.AND P0, PT, R6, 4, PT ;  /* 0x408000000600780b */ /* 0x000fda0003f04000 */
[----:B------:R-:W-:Y:S05]  /*01f0*/  @P0 BRA `(.L_x_1) ;  /* 0x0000000000200947 */ /* 0x000fea0003800000 */
[----:B------:R-:W-:Y:S01]  /*0200*/  IADD3 R9, PT, PT, R9, 0x1, RZ ;  /* 0x0000000109097810 */ /* 0x000fe20007ffe0ff */
[----:B------:R-:W-:Y:S01]  /*0210*/  FADD R11, R0, R0 ;  /* 0x00000000000b7221 */ /* 0x000fe20000000000 */
[----:B------:R-:W-:Y:S02]  /*0220*/  FADD R0, R4, -R13 ;  /* 0x8000000d04007221 */ /* 0x000fe40000000000 */
[----:B-1----:R-:W-:Y:S01]  /*0230*/  ISETP.NE.AND P0, PT, R9, UR7, PT ;  /* 0x0000000709007c0c */ /* 0x002fe2000bf05270 */
[----:B------:R-:W-:Y:S01]  /*0240*/  FFMA R3, R11, R3, R2 ;  /* 0x000000030b037223 */ /* 0x000fe20000000002 */
[----:B------:R-:W-:-:S11]  /*0250*/  FADD R0, R7, R0 ;  /* 0x0000000007007221 */ /* 0x000fd60000000000 */
[----:B------:R-:W-:Y:S05]  /*0260*/  @P0 BRA `(.L_x_2) ;  /* 0xfffffffc00d00947 */ /* 0x000fea000383ffff */
[----:B0-----:R-:W-:-:S07]  /*0270*/  MOV R9, UR6 ;  /* 0x0000000600097c02 */ /* 0x001fce0008000f00 */
.L_x_1:
[----:B01----:R-:W-:Y:S05]  /*0280*/  BSYNC.RECONVERGENT B0 ;  /* 0x0000000000007941 */ /* 0x003fea0003800200 */
.L_x_0:
[----:B------:R-:W0:Y:S02]  /*0290*/  LDC.64 R2, c[0x0][0x398] ;  /* 0x0000e600ff027b82 */ /* 0x000e240000000a00 */
[----:B0-----:R-:W-:-:S05]  /*02a0*/  IMAD.WIDE R2, R5, 0x4, R2 ;  /* 0x0000000405027825 */ /* 0x001fca00078e0202 */
[----:B------:R-:W-:Y:S01]  /*02b0*/  STG.E desc[UR4][R2.64], R9 ;  /* 0x0000000902007986 */ /* 0x000fe2000c101904 */
[----:B------:R-:W-:Y:S05]  /*02c0*/  EXIT ;  /* 0x000000000000794d */ /* 0x000fea0003800000 */
.L_x_3:
[----:B------:R-:W-:-:S00]  /*02d0*/  BRA `(.L_x_3) ;  /* 0xfffffffc00fc7947 */ /* 0x000fc0000383ffff */
[----:B------:R-:W-:-:S00]  /*02e0*/  NOP ;  /* 0x0000000000007918 */ /* 0x000fc00000000000 */
        /* <DEDUP_REMOVED lines=9> */
.L_x_4:


//--------------------- .nv.shared.reserved.0     --------------------------
	.section	.nv.shared.reserved.0,"aw",@nobits
	.weak		__nv_reservedSMEM_offset_0_alias
	.size		__nv_reservedSMEM_offset_0_alias, 0, 64
	.other		__nv_reservedSMEM_offset_0_alias,@"STO_CUDA_RESERVED_SHARED STV_DEFAULT"
__nv_reservedSMEM_offset_0_alias:
	.zero		0
	.zero		64


//--------------------- .nv.constant0._Z12mandelKernelffffiiPiii --------------------------
	.section	.nv.constant0._Z12mandelKernelffffiiPiii,"a",@progbits
	.sectionflags	@""
	.align	4
.nv.constant0._Z12mandelKernelffffiiPiii:
	.zero		936


//--------------------- SYMBOLS --------------------------

	.type		.nv.reservedSmem.offset0,@object
	.size		.nv.reservedSmem.offset0,0x4
